.version 3.1 
.target sm_20
.global .f32  gresult;
.global .s16  gs;

.entry main {
   .reg .f32 a, b;
   .reg .u64 c;
   .reg .s16 p, q;


   ld.volatile.global.f32  a, [gresult];
   ld.global.f32  b, [gresult + 4];
   add.f32   a, b, a;
   st.volatile.global.f32 [gresult], a;
   exit;
}


// ===== COMPILED SASS (sm_100) =====

	.target	sm_100

	.elftype	@"ET_EXEC"


//--------------------- .note.nv.tkinfo           --------------------------
	.section	.note.nv.tkinfo,"",@"SHT_NOTE"
	.sectionflags	@"SHF_NOTE_NV_TKINFO"
	.tkinfo
        /*0018*/ 	.word	0x00000002
        /*0030*/ 	.string	""
        /*0030*/ 	.string	"ptxas"
        /*0030*/ 	.string	"Cuda compilation tools, release 13.0, V13.0.88"
        /*0030*/ 	.string	"Build cuda_13.0.r13.0/compiler.36424714_0"
        /*0030*/ 	.string	"-arch sm_100 "



//--------------------- .note.nv.cuinfo           --------------------------
	.section	.note.nv.cuinfo,"",@"SHT_NOTE"
	.sectionflags	@"SHF_NOTE_NV_CUINFO"
        /*0018*/ 	.short	0x0002
        /*001a*/ 	.short	0x0014
        /*001c*/ 	.short	0x0082
	.zero		2


//--------------------- .nv.info                  --------------------------
	.section	.nv.info,"",@"SHT_CUDA_INFO"
	.align	4


	//----- nvinfo : EIATTR_REGCOUNT
	.align		4
        /*0000*/ 	.byte	0x04, 0x2f
        /*0002*/ 	.short	(.L_3 - .L_2)
	.align		4
.L_2:
        /*0004*/ 	.word	index@(main)
        /*0008*/ 	.word	0x00000008


	//----- nvinfo : EIATTR_FRAME_SIZE
	.align		4
.L_3:
        /*000c*/ 	.byte	0x04, 0x11
        /*000e*/ 	.short	(.L_5 - .L_4)
	.align		4
.L_4:
        /*0010*/ 	.word	index@(main)
        /*0014*/ 	.word	0x00000000


	//----- nvinfo : EIATTR_MIN_STACK_SIZE
	.align		4
.L_5:
        /*0018*/ 	.byte	0x04, 0x12
        /*001a*/ 	.short	(.L_7 - .L_6)
	.align		4
.L_6:
        /*001c*/ 	.word	index@(main)
        /*0020*/ 	.word	0x00000000
.L_7:


//--------------------- .nv.compat                --------------------------
	.section	.nv.compat,"",@"SHT_CUDA_COMPAT_INFO"
	.align	4
        /*0000*/ 	.byte	0x02, 0x09, 0x00, 0x00, 0x02, 0x02, 0x01, 0x00, 0x02, 0x05, 0x05, 0x00, 0x03, 0x07, 0x01, 0x01
        /*0010*/ 	.byte	0x02, 0x03, 0x00, 0x00, 0x02, 0x06, 0x01, 0x00, 0x04, 0x0b, 0x08, 0x00, 0x09, 0x00, 0x00, 0x00
        /*0020*/ 	.byte	0x00, 0x00, 0x00, 0x00


//--------------------- .nv.info.main             --------------------------
	.section	.nv.info.main,"",@"SHT_CUDA_INFO"
	.sectionflags	@""
	.align	4


	//----- nvinfo : EIATTR_CUDA_API_VERSION
	.align		4
        /*0000*/ 	.byte	0x04, 0x37
        /*0002*/ 	.short	(.L_9 - .L_8)
.L_8:
        /*0004*/ 	.word	0x00000082


	//----- nvinfo : EIATTR_SPARSE_MMA_MASK
	.align		4
.L_9:
        /*0008*/ 	.byte	0x03, 0x50
        /*000a*/ 	.short	0x0000


	//----- nvinfo : EIATTR_MAXREG_COUNT
	.align		4
        /*000c*/ 	.byte	0x03, 0x1b
        /*000e*/ 	.short	0x00ff


	//----- nvinfo : EIATTR_MERCURY_ISA_VERSION
	.align		4
        /*0010*/ 	.byte	0x03, 0x5f
        /*0012*/ 	.short	0x0101


	//----- nvinfo : EIATTR_VRC_CTA_INIT_COUNT
	.align		4
        /*0014*/ 	.byte	0x02, 0x4a
	.zero		1
	.zero		1


	//----- nvinfo : EIATTR_EXIT_INSTR_OFFSETS
	.align		4
        /*0018*/ 	.byte	0x04, 0x1c
        /*001a*/ 	.short	(.L_11 - .L_10)


	//   ....[0]....
.L_10:
        /*001c*/ 	.word	0x00000070


	//----- nvinfo : EIATTR_SW_WAR
	.align		4
.L_11:
        /*0020*/ 	.byte	0x04, 0x36
        /*0022*/ 	.short	(.L_13 - .L_12)
.L_12:
        /*0024*/ 	.word	0x00000008
.L_13:


//--------------------- .nv.callgraph             --------------------------
	.section	.nv.callgraph,"",@"SHT_CUDA_CALLGRAPH"
	.align	4
	.sectionentsize	8
	.align		4
        /*0000*/ 	.word	0x00000000
	.align		4
        /*0004*/ 	.word	0xffffffff
	.align		4
        /*0008*/ 	.word	0x00000000
	.align		4
        /*000c*/ 	.word	0xfffffffe
	.align		4
        /*0010*/ 	.word	0x00000000
	.align		4
        /*0014*/ 	.word	0xfffffffd
	.align		4
        /*0018*/ 	.word	0x00000000
	.align		4
        /*001c*/ 	.word	0xfffffffc


//--------------------- .nv.constant4             --------------------------
	.section	.nv.constant4,"a",@progbits
	.align	8
	.align		8
.nv.constant4:
        /*0000*/ 	.dword	gresult
	.align		8
        /*0008*/ 	.dword	gs


//--------------------- .text.main                --------------------------
	.section	.text.main,"ax",@progbits
	.align	128
.text.main:
        .type           main,@function
        .size           main,(.L_x_1 - main)
        .other          main,@"STO_CUDA_ENTRY STV_DEFAULT"
main:
[----:B------:R-:W-:Y:S08]  /*0000*/  LDC R1, c[0x0][0x37c] ;  /* 0x0000df00ff017b82 */ /* 0x000ff00000000800 */
[----:B------:R-:W0:Y:S01]  /*0010*/  LDC.64 R2, c[0x4][RZ] ;  /* 0x01000000ff027b82 */ /* 0x000e220000000a00 */
[----:B------:R-:W0:Y:S02]  /*0020*/  LDCU.64 UR4, c[0x0][0x358] ;  /* 0x00006b00ff0477ac */ /* 0x000e240008000a00 */
[----:B0-----:R-:W2:Y:S04]  /*0030*/  LDG.E.STRONG.SYS R0, desc[UR4][R2.64] ;  /* 0x0000000402007981 */ /* 0x001ea8000c1f5900 */
[----:B------:R-:W2:Y:S02]  /*0040*/  LDG.E R5, desc[UR4][R2.64+0x4] ;  /* 0x0000040402057981 */ /* 0x000ea4000c1e1900 */
[----:B--2---:R-:W-:-:S05]  /*0050*/  FADD R5, R0, R5 ;  /* 0x0000000500057221 */ /* 0x004fca0000000000 */
[----:B------:R-:W-:Y:S01]  /*0060*/  STG.E.STRONG.SYS desc[UR4][R2.64], R5 ;  /* 0x0000000502007986 */ /* 0x000fe2000c115904 */
[----:B------:R-:W-:Y:S05]  /*0070*/  EXIT ;  /* 0x000000000000794d */ /* 0x000fea0003800000 */
.L_x_0:
[----:B------:R-:W-:-:S00]  /*0080*/  BRA `(.L_x_0) ;  /* 0xfffffffc00fc7947 */ /* 0x000fc0000383ffff */
[----:B------:R-:W-:-:S00]  /*0090*/  NOP ;  /* 0x0000000000007918 */ /* 0x000fc00000000000 */
        /* <DEDUP_REMOVED lines=14> */
.L_x_1:


//--------------------- .nv.shared.reserved.0     --------------------------
	.section	.nv.shared.reserved.0,"aw",@nobits
	.weak		__nv_reservedSMEM_offset_0_alias
	.size		__nv_reservedSMEM_offset_0_alias, 0, 64
	.other		__nv_reservedSMEM_offset_0_alias,@"STO_CUDA_RESERVED_SHARED STV_DEFAULT"
__nv_reservedSMEM_offset_0_alias:
	.zero		0
	.zero		64


//--------------------- .nv.global                --------------------------
	.section	.nv.global,"aw",@nobits
	.align	4
.nv.global:
	.type		gresult,@object
	.size		gresult,(gs - gresult)
gresult:
	.zero		4
	.type		gs,@object
	.size		gs,(.L_1 - gs)
gs:
	.zero		2
.L_1:


//--------------------- .nv.constant0.main        --------------------------
	.section	.nv.constant0.main,"a",@progbits
	.sectionflags	@""
	.align	4
.nv.constant0.main:
	.zero		896


//--------------------- SYMBOLS --------------------------

	.type		.nv.reservedSmem.offset0,@object
	.size		.nv.reservedSmem.offset0,0x4
